//
// Generated by NVIDIA NVVM Compiler
//
// Compiler Build ID: CL-36424714
// Cuda compilation tools, release 13.0, V13.0.88
// Based on NVVM 20.0.0
//

.version 9.0
.target sm_100
.address_size 64

	// .globl	_Z3AddPfi

.visible .entry _Z3AddPfi(
	.param .u64 .ptr .align 1 _Z3AddPfi_param_0,
	.param .u32 _Z3AddPfi_param_1
)
{
	.reg .pred 	%p<3>;
	.reg .b32 	%r<11>;
	.reg .b32 	%f<3>;
	.reg .b64 	%rd<5>;

	ld.param.u64 	%rd2, [_Z3AddPfi_param_0];
	ld.param.u32 	%r6, [_Z3AddPfi_param_1];
	mov.u32 	%r1, %ntid.x;
	mov.u32 	%r7, %ctaid.x;
	mov.u32 	%r8, %tid.x;
	mad.lo.s32 	%r10, %r7, %r1, %r8;
	setp.ge.u32 	%p1, %r10, %r6;
	@%p1 bra 	$L__BB0_3;
	mov.u32 	%r9, %nctaid.x;
	mul.lo.s32 	%r3, %r1, %r9;
	cvta.to.global.u64 	%rd1, %rd2;
$L__BB0_2:
	mul.wide.u32 	%rd3, %r10, 4;
	add.s64 	%rd4, %rd1, %rd3;
	ld.global.f32 	%f1, [%rd4];
	add.f32 	%f2, %f1, %f1;
	st.global.f32 	[%rd4], %f2;
	add.s32 	%r10, %r10, %r3;
	setp.lt.u32 	%p2, %r10, %r6;
	@%p2 bra 	$L__BB0_2;
$L__BB0_3:
	ret;

}


// ===== COMPILED SASS (sm_100) =====

	.target	sm_100

	.elftype	@"ET_EXEC"


//--------------------- .note.nv.tkinfo           --------------------------
	.section	.note.nv.tkinfo,"",@"SHT_NOTE"
	.sectionflags	@"SHF_NOTE_NV_TKINFO"
	.tkinfo
        /*0018*/ 	.word	0x00000002
        /*0030*/ 	.string	""
        /*0030*/ 	.string	"ptxas"
        /*0030*/ 	.string	"Cuda compilation tools, release 13.0, V13.0.88"
        /*0030*/ 	.string	"Build cuda_13.0.r13.0/compiler.36424714_0"
        /*0030*/ 	.string	"-arch sm_100 -m 64 "



//--------------------- .note.nv.cuinfo           --------------------------
	.section	.note.nv.cuinfo,"",@"SHT_NOTE"
	.sectionflags	@"SHF_NOTE_NV_CUINFO"
        /*0018*/ 	.short	0x0002
        /*001a*/ 	.short	0x0064
        /*001c*/ 	.short	0x0082
	.zero		2


//--------------------- .nv.info                  --------------------------
	.section	.nv.info,"",@"SHT_CUDA_INFO"
	.align	4


	//----- nvinfo : EIATTR_REGCOUNT
	.align		4
        /*0000*/ 	.byte	0x04, 0x2f
        /*0002*/ 	.short	(.L_1 - .L_0)
	.align		4
.L_0:
        /*0004*/ 	.word	index@(_Z3AddPfi)
        /*0008*/ 	.word	0x0000000a


	//----- nvinfo : EIATTR_FRAME_SIZE
	.align		4
.L_1:
        /*000c*/ 	.byte	0x04, 0x11
        /*000e*/ 	.short	(.L_3 - .L_2)
	.align		4
.L_2:
        /*0010*/ 	.word	index@(_Z3AddPfi)
        /*0014*/ 	.word	0x00000000


	//----- nvinfo : EIATTR_MIN_STACK_SIZE
	.align		4
.L_3:
        /*0018*/ 	.byte	0x04, 0x12
        /*001a*/ 	.short	(.L_5 - .L_4)
	.align		4
.L_4:
        /*001c*/ 	.word	index@(_Z3AddPfi)
        /*0020*/ 	.word	0x00000000
.L_5:


//--------------------- .nv.compat                --------------------------
	.section	.nv.compat,"",@"SHT_CUDA_COMPAT_INFO"
	.align	4
        /*0000*/ 	.byte	0x02, 0x09, 0x00, 0x00, 0x02, 0x02, 0x01, 0x00, 0x02, 0x05, 0x05, 0x00, 0x03, 0x07, 0x01, 0x01
        /*0010*/ 	.byte	0x02, 0x03, 0x00, 0x00, 0x02, 0x06, 0x01, 0x00, 0x04, 0x0b, 0x08, 0x00, 0x09, 0x00, 0x00, 0x00
        /*0020*/ 	.byte	0x00, 0x00, 0x00, 0x00


//--------------------- .nv.info._Z3AddPfi        --------------------------
	.section	.nv.info._Z3AddPfi,"",@"SHT_CUDA_INFO"
	.sectionflags	@""
	.align	4


	//----- nvinfo : EIATTR_CUDA_API_VERSION
	.align		4
        /*0000*/ 	.byte	0x04, 0x37
        /*0002*/ 	.short	(.L_7 - .L_6)
.L_6:
        /*0004*/ 	.word	0x00000082


	//----- nvinfo : EIATTR_KPARAM_INFO
	.align		4
.L_7:
        /*0008*/ 	.byte	0x04, 0x17
        /*000a*/ 	.short	(.L_9 - .L_8)
.L_8:
        /*000c*/ 	.word	0x00000000
        /*0010*/ 	.short	0x0001
        /*0012*/ 	.short	0x0008
        /*0014*/ 	.byte	0x00, 0xf0, 0x11, 0x00


	//----- nvinfo : EIATTR_KPARAM_INFO
	.align		4
.L_9:
        /*0018*/ 	.byte	0x04, 0x17
        /*001a*/ 	.short	(.L_11 - .L_10)
.L_10:
        /*001c*/ 	.word	0x00000000
        /*0020*/ 	.short	0x0000
        /*0022*/ 	.short	0x0000
        /*0024*/ 	.byte	0x00, 0xf5, 0x21, 0x00


	//----- nvinfo : EIATTR_SPARSE_MMA_MASK
	.align		4
.L_11:
        /*0028*/ 	.byte	0x03, 0x50
        /*002a*/ 	.short	0x0000


	//----- nvinfo : EIATTR_MAXREG_COUNT
	.align		4
        /*002c*/ 	.byte	0x03, 0x1b
        /*002e*/ 	.short	0x00ff


	//----- nvinfo : EIATTR_MERCURY_ISA_VERSION
	.align		4
        /*0030*/ 	.byte	0x03, 0x5f
        /*0032*/ 	.short	0x0101


	//----- nvinfo : EIATTR_VRC_CTA_INIT_COUNT
	.align		4
        /*0034*/ 	.byte	0x02, 0x4a
	.zero		1
	.zero		1


	//----- nvinfo : EIATTR_EXIT_INSTR_OFFSETS
	.align		4
        /*0038*/ 	.byte	0x04, 0x1c
        /*003a*/ 	.short	(.L_13 - .L_12)


	//   ....[0]....
.L_12:
        /*003c*/ 	.word	0x00000070


	//   ....[1]....
        /*0040*/ 	.word	0x00000130


	//----- nvinfo : EIATTR_CRS_STACK_SIZE
	.align		4
.L_13:
        /*0044*/ 	.byte	0x04, 0x1e
        /*0046*/ 	.short	(.L_15 - .L_14)
.L_14:
        /*0048*/ 	.word	0x00000000


	//----- nvinfo : EIATTR_CBANK_PARAM_SIZE
	.align		4
.L_15:
        /*004c*/ 	.byte	0x03, 0x19
        /*004e*/ 	.short	0x000c


	//----- nvinfo : EIATTR_PARAM_CBANK
	.align		4
        /*0050*/ 	.byte	0x04, 0x0a
        /*0052*/ 	.short	(.L_17 - .L_16)
	.align		4
.L_16:
        /*0054*/ 	.word	index@(.nv.constant0._Z3AddPfi)
        /*0058*/ 	.short	0x0380
        /*005a*/ 	.short	0x000c


	//----- nvinfo : EIATTR_SW_WAR
	.align		4
.L_17:
        /*005c*/ 	.byte	0x04, 0x36
        /*005e*/ 	.short	(.L_19 - .L_18)
.L_18:
        /*0060*/ 	.word	0x00000008
.L_19:


//--------------------- .nv.callgraph             --------------------------
	.section	.nv.callgraph,"",@"SHT_CUDA_CALLGRAPH"
	.align	4
	.sectionentsize	8
	.align		4
        /*0000*/ 	.word	0x00000000
	.align		4
        /*0004*/ 	.word	0xffffffff
	.align		4
        /*0008*/ 	.word	0x00000000
	.align		4
        /*000c*/ 	.word	0xfffffffe
	.align		4
        /*0010*/ 	.word	0x00000000
	.align		4
        /*0014*/ 	.word	0xfffffffd
	.align		4
        /*0018*/ 	.word	0x00000000
	.align		4
        /*001c*/ 	.word	0xfffffffc


//--------------------- .text._Z3AddPfi           --------------------------
	.section	.text._Z3AddPfi,"ax",@progbits
	.align	128
        .global         _Z3AddPfi
        .type           _Z3AddPfi,@function
        .size           _Z3AddPfi,(.L_x_2 - _Z3AddPfi)
        .other          _Z3AddPfi,@"STO_CUDA_ENTRY STV_DEFAULT"
_Z3AddPfi:
.text._Z3AddPfi:
[----:B------:R-:W-:Y:S01]  /*0000*/  LDC R1, c[0x0][0x37c] ;  /* 0x0000df00ff017b82 */ /* 0x000fe20000000800 */
[----:B------:R-:W0:Y:S01]  /*0010*/  S2R R0, SR_CTAID.X ;  /* 0x0000000000007919 */ /* 0x000e220000002500 */
[----:B------:R-:W0:Y:S01]  /*0020*/  LDCU UR4, c[0x0][0x360] ;  /* 0x00006c00ff0477ac */ /* 0x000e220008000800 */
[----:B------:R-:W0:Y:S01]  /*0030*/  S2R R3, SR_TID.X ;  /* 0x0000000000037919 */ /* 0x000e220000002100 */
[----:B------:R-:W1:Y:S01]  /*0040*/  LDCU UR8, c[0x0][0x388] ;  /* 0x00007100ff0877ac */ /* 0x000e620008000800 */
[----:B0-----:R-:W-:-:S05]  /*0050*/  IMAD R0, R0, UR4, R3 ;  /* 0x0000000400007c24 */ /* 0x001fca000f8e0203 */
[----:B-1----:R-:W-:-:S13]  /*0060*/  ISETP.GE.U32.AND P0, PT, R0, UR8, PT ;  /* 0x0000000800007c0c */ /* 0x002fda000bf06070 */
[----:B------:R-:W-:Y:S05]  /*0070*/  @P0 EXIT ;  /* 0x000000000000094d */ /* 0x000fea0003800000 */
[----:B------:R-:W0:Y:S01]  /*0080*/  LDC.64 R4, c[0x0][0x380] ;  /* 0x0000e000ff047b82 */ /* 0x000e220000000a00 */
[----:B------:R-:W1:Y:S01]  /*0090*/  LDCU UR5, c[0x0][0x370] ;  /* 0x00006e00ff0577ac */ /* 0x000e620008000800 */
[----:B------:R-:W2:Y:S01]  /*00a0*/  LDCU.64 UR6, c[0x0][0x358] ;  /* 0x00006b00ff0677ac */ /* 0x000ea20008000a00 */
[----:B-1----:R-:W-:-:S12]  /*00b0*/  UIMAD UR4, UR4, UR5, URZ ;  /* 0x00000005040472a4 */ /* 0x002fd8000f8e02ff */
.L_x_0:
[----:B01----:R-:W-:-:S05]  /*00c0*/  IMAD.WIDE.U32 R2, R0, 0x4, R4 ;  /* 0x0000000400027825 */ /* 0x003fca00078e0004 */
[----:B--2---:R-:W2:Y:S01]  /*00d0*/  LDG.E R6, desc[UR6][R2.64] ;  /* 0x0000000602067981 */ /* 0x004ea2000c1e1900 */
[----:B------:R-:W-:-:S04]  /*00e0*/  IADD3 R0, PT, PT, R0, UR4, RZ ;  /* 0x0000000400007c10 */ /* 0x000fc8000fffe0ff */
[----:B------:R-:W-:Y:S01]  /*00f0*/  ISETP.GE.U32.AND P0, PT, R0, UR8, PT ;  /* 0x0000000800007c0c */ /* 0x000fe2000bf06070 */
[----:B--2---:R-:W-:-:S05]  /*0100*/  FADD R7, R6, R6 ;  /* 0x0000000606077221 */ /* 0x004fca0000000000 */
[----:B------:R1:W-:Y:S07]  /*0110*/  STG.E desc[UR6][R2.64], R7 ;  /* 0x0000000702007986 */ /* 0x0003ee000c101906 */
[----:B------:R-:W-:Y:S05]  /*0120*/  @!P0 BRA `(.L_x_0) ;  /* 0xfffffffc00e48947 */ /* 0x000fea000383ffff */
[----:B------:R-:W-:Y:S05]  /*0130*/  EXIT ;  /* 0x000000000000794d */ /* 0x000fea0003800000 */
.L_x_1:
[----:B------:R-:W-:-:S00]  /*0140*/  BRA `(.L_x_1) ;  /* 0xfffffffc00fc7947 */ /* 0x000fc0000383ffff */
[----:B------:R-:W-:-:S00]  /*0150*/  NOP ;  /* 0x0000000000007918 */ /* 0x000fc00000000000 */
        /* <DEDUP_REMOVED lines=10> */
.L_x_2:


//--------------------- .nv.shared.reserved.0     --------------------------
	.section	.nv.shared.reserved.0,"aw",@nobits
	.weak		__nv_reservedSMEM_offset_0_alias
	.size		__nv_reservedSMEM_offset_0_alias, 0, 64
	.other		__nv_reservedSMEM_offset_0_alias,@"STO_CUDA_RESERVED_SHARED STV_DEFAULT"
__nv_reservedSMEM_offset_0_alias:
	.zero		0
	.zero		64


//--------------------- .nv.constant0._Z3AddPfi   --------------------------
	.section	.nv.constant0._Z3AddPfi,"a",@progbits
	.sectionflags	@""
	.align	4
.nv.constant0._Z3AddPfi:
	.zero		908


//--------------------- SYMBOLS --------------------------

	.type		.nv.reservedSmem.offset0,@object
	.size		.nv.reservedSmem.offset0,0x4
